	.headerflags	@"EF_CUDA_TEXMODE_UNIFIED EF_CUDA_64BIT_ADDRESS EF_CUDA_ACCELERATORS EF_CUDA_SM90 EF_CUDA_VIRTUAL_SM(EF_CUDA_SM90)"
	.elftype	@"ET_EXEC"


//--------------------- .nv.info                  --------------------------
	.section	.nv.info,"",@"SHT_CUDA_INFO"
	.align	4


	//----- nvinfo : EIATTR_REGCOUNT
	.align		4
        /*0000*/ 	.byte	0x04, 0x2f
        /*0002*/ 	.short	(.L_1 - .L_0)
	.align		4
.L_0:
        /*0004*/ 	.word	index@(triton_poi_fused_convolution_relu_threshold_backward_12)
        /*0008*/ 	.word	0x0000001a


	//----- nvinfo : EIATTR_MIN_STACK_SIZE
	.align		4
.L_1:
        /*000c*/ 	.byte	0x04, 0x12
        /*000e*/ 	.short	(.L_3 - .L_2)
	.align		4
.L_2:
        /*0010*/ 	.word	index@(triton_poi_fused_convolution_relu_threshold_backward_12)
        /*0014*/ 	.word	0x00000000


	//----- nvinfo : EIATTR_FRAME_SIZE
	.align		4
.L_3:
        /*0018*/ 	.byte	0x04, 0x11
        /*001a*/ 	.short	(.L_5 - .L_4)
	.align		4
.L_4:
        /*001c*/ 	.word	index@(triton_poi_fused_convolution_relu_threshold_backward_12)
        /*0020*/ 	.word	0x00000000


	//----- nvinfo : EIATTR_MIN_STACK_SIZE
	.align		4
.L_5:
        /*0024*/ 	.byte	0x04, 0x12
        /*0026*/ 	.short	(.L_7 - .L_6)
	.align		4
.L_6:
        /*0028*/ 	.word	index@(triton_poi_fused_convolution_relu_threshold_backward_12)
        /*002c*/ 	.word	0x00000000
.L_7:


//--------------------- .nv.info.triton_poi_fused_convolution_relu_threshold_backward_12 --------------------------
	.section	.nv.info.triton_poi_fused_convolution_relu_threshold_backward_12,"",@"SHT_CUDA_INFO"
	.sectionflags	@""
	.align	4


	//----- nvinfo : EIATTR_CUDA_API_VERSION
	.align		4
        /*0000*/ 	.byte	0x04, 0x37
        /*0002*/ 	.short	(.L_9 - .L_8)
.L_8:
        /*0004*/ 	.word	0x0000007c


	//----- nvinfo : EIATTR_KPARAM_INFO
	.align		4
.L_9:
        /*0008*/ 	.byte	0x04, 0x17
        /*000a*/ 	.short	(.L_11 - .L_10)
.L_10:
        /*000c*/ 	.word	0x00000000
        /*0010*/ 	.short	0x0003
        /*0012*/ 	.short	0x0018
        /*0014*/ 	.byte	0x00, 0xf0, 0x11, 0x00


	//----- nvinfo : EIATTR_KPARAM_INFO
	.align		4
.L_11:
        /*0018*/ 	.byte	0x04, 0x17
        /*001a*/ 	.short	(.L_13 - .L_12)
.L_12:
        /*001c*/ 	.word	0x00000000
        /*0020*/ 	.short	0x0002
        /*0022*/ 	.short	0x0010
        /*0024*/ 	.byte	0x00, 0xf4, 0x21, 0x00


	//----- nvinfo : EIATTR_KPARAM_INFO
	.align		4
.L_13:
        /*0028*/ 	.byte	0x04, 0x17
        /*002a*/ 	.short	(.L_15 - .L_14)
.L_14:
        /*002c*/ 	.word	0x00000000
        /*0030*/ 	.short	0x0001
        /*0032*/ 	.short	0x0008
        /*0034*/ 	.byte	0x00, 0xf4, 0x21, 0x00


	//----- nvinfo : EIATTR_KPARAM_INFO
	.align		4
.L_15:
        /*0038*/ 	.byte	0x04, 0x17
        /*003a*/ 	.short	(.L_17 - .L_16)
.L_16:
        /*003c*/ 	.word	0x00000000
        /*0040*/ 	.short	0x0000
        /*0042*/ 	.short	0x0000
        /*0044*/ 	.byte	0x00, 0xf4, 0x21, 0x00


	//----- nvinfo : EIATTR_SPARSE_MMA_MASK
	.align		4
.L_17:
        /*0048*/ 	.byte	0x03, 0x50
        /*004a*/ 	.short	0x0000


	//----- nvinfo : EIATTR_MAXREG_COUNT
	.align		4
        /*004c*/ 	.byte	0x03, 0x1b
        /*004e*/ 	.short	0x00ff


	//----- nvinfo : EIATTR_EXIT_INSTR_OFFSETS
	.align		4
        /*0050*/ 	.byte	0x04, 0x1c
        /*0052*/ 	.short	(.L_19 - .L_18)


	//   ....[0]....
.L_18:
        /*0054*/ 	.word	0x00000530


	//   ....[1]....
        /*0058*/ 	.word	0x00000550


	//----- nvinfo : EIATTR_REQNTID
	.align		4
.L_19:
        /*005c*/ 	.byte	0x04, 0x10
        /*005e*/ 	.short	(.L_21 - .L_20)
.L_20:
        /*0060*/ 	.word	0x00000080
        /*0064*/ 	.word	0x00000001
        /*0068*/ 	.word	0x00000001


	//----- nvinfo : EIATTR_CBANK_PARAM_SIZE
	.align		4
.L_21:
        /*006c*/ 	.byte	0x03, 0x19
        /*006e*/ 	.short	0x001c


	//----- nvinfo : EIATTR_PARAM_CBANK
	.align		4
        /*0070*/ 	.byte	0x04, 0x0a
        /*0072*/ 	.short	(.L_23 - .L_22)
	.align		4
.L_22:
        /*0074*/ 	.word	index@(.nv.constant0.triton_poi_fused_convolution_relu_threshold_backward_12)
        /*0078*/ 	.short	0x0210
        /*007a*/ 	.short	0x001c


	//----- nvinfo : EIATTR_SW_WAR
	.align		4
.L_23:
        /*007c*/ 	.byte	0x04, 0x36
        /*007e*/ 	.short	(.L_25 - .L_24)
.L_24:
        /*0080*/ 	.word	0x00000008
.L_25:


//--------------------- .nv.callgraph             --------------------------
	.section	.nv.callgraph,"",@"SHT_CUDA_CALLGRAPH"
	.align	4
	.sectionentsize	8
	.align		4
        /*0000*/ 	.word	0x00000000
	.align		4
        /*0004*/ 	.word	0xffffffff
	.align		4
        /*0008*/ 	.word	0x00000000
	.align		4
        /*000c*/ 	.word	0xfffffffe
	.align		4
        /*0010*/ 	.word	0x00000000
	.align		4
        /*0014*/ 	.word	0xfffffffd
	.align		4
        /*0018*/ 	.word	0x00000000
	.align		4
        /*001c*/ 	.word	0xfffffffc


//--------------------- .text.triton_poi_fused_convolution_relu_threshold_backward_12 --------------------------
	.section	.text.triton_poi_fused_convolution_relu_threshold_backward_12,"ax",@progbits
	.align	128
        .global         triton_poi_fused_convolution_relu_threshold_backward_12
        .type           triton_poi_fused_convolution_relu_threshold_backward_12,@function
        .size           triton_poi_fused_convolution_relu_threshold_backward_12,(.L_x_1 - triton_poi_fused_convolution_relu_threshold_backward_12)
        .other          triton_poi_fused_convolution_relu_threshold_backward_12,@"STO_CUDA_ENTRY STV_DEFAULT"
triton_poi_fused_convolution_relu_threshold_backward_12:
.text.triton_poi_fused_convolution_relu_threshold_backward_12:
[----:B------:R-:W0:Y:S02]  /*0000*/  LDC R1, c[0x0][0x28] ;  /* 0x00000a00ff017b82 */ /* 0x000e240000000800 */
[----:B------:R-:W1:Y:S01]  /*0010*/  S2R R0, SR_TID.X ;  /* 0x0000000000007919 */ /* 0x000e620000002100 */
[----:B------:R-:W2:Y:S01]  /*0020*/  LDC.64 R2, c[0x0][0x210] ;  /* 0x00008400ff027b82 */ /* 0x000ea20000000a00 */
[----:B------:R-:W-:Y:S01]  /*0030*/  CS2R R6, SRZ ;  /* 0x0000000000067805 */ /* 0x000fe2000001ff00 */
[----:B------:R-:W-:Y:S01]  /*0040*/  ULDC.64 UR4, c[0x0][0x208] ;  /* 0x0000820000047ab9 */ /* 0x000fe20000000a00 */
[----:B------:R-:W3:Y:S05]  /*0050*/  S2R R5, SR_CTAID.X ;  /* 0x0000000000057919 */ /* 0x000eea0000002500 */
[----:B------:R-:W4:Y:S01]  /*0060*/  LDC.64 R12, c[0x0][0x218] ;  /* 0x00008600ff0c7b82 */ /* 0x000f220000000a00 */
[----:B------:R-:W-:-:S02]  /*0070*/  CS2R R16, SRZ ;  /* 0x0000000000107805 */ /* 0x000fc4000001ff00 */
[----:B------:R-:W-:Y:S01]  /*0080*/  CS2R R18, SRZ ;  /* 0x0000000000127805 */ /* 0x000fe2000001ff00 */
[----:B------:R-:W-:Y:S01]  /*0090*/  ULDC.64 UR6, c[0x0][0x220] ;  /* 0x0000880000067ab9 */ /* 0x000fe20000000a00 */
[----:B-1----:R-:W-:Y:S01]  /*00a0*/  IMAD.SHL.U32 R0, R0, 0x8, RZ ;  /* 0x0000000800007824 */ /* 0x002fe200078e00ff */
[----:B---3--:R-:W-:-:S04]  /*00b0*/  SHF.R.S32.HI R15, RZ, 0x15, R5 ;  /* 0x00000015ff0f7819 */ /* 0x008fc80000011405 */
[----:B------:R-:W-:Y:S02]  /*00c0*/  LOP3.LUT R0, R0, 0x3f8, RZ, 0xc0, !PT ;  /* 0x000003f800007812 */ /* 0x000fe400078ec0ff */
[----:B------:R-:W-:-:S03]  /*00d0*/  SGXT R15, R15, 0x1 ;  /* 0x000000010f0f781a */ /* 0x000fc60000000200 */
[----:B------:R-:W-:Y:S01]  /*00e0*/  IMAD R0, R5, 0x400, R0 ;  /* 0x0000040005007824 */ /* 0x000fe200078e0200 */
[----:B------:R-:W-:-:S03]  /*00f0*/  CS2R R4, SRZ ;  /* 0x0000000000047805 */ /* 0x000fc6000001ff00 */
[C---:B------:R-:W-:Y:S01]  /*0100*/  VIADD R14, R0.reuse, 0x4 ;  /* 0x00000004000e7836 */ /* 0x040fe20000000000 */
[C---:B------:R-:W-:Y:S01]  /*0110*/  LEA.HI R8, R15.reuse, R0, RZ, 0x7 ;  /* 0x000000000f087211 */ /* 0x040fe200078f38ff */
[C---:B--2---:R-:W-:Y:S01]  /*0120*/  IMAD.WIDE R2, R0.reuse, 0x4, R2 ;  /* 0x0000000400027825 */ /* 0x044fe200078e0202 */
[----:B------:R-:W-:Y:S02]  /*0130*/  ISETP.GE.AND P0, PT, R0, 0x1e0800, PT ;  /* 0x001e08000000780c */ /* 0x000fe40003f06270 */
[----:B------:R-:W-:Y:S02]  /*0140*/  LOP3.LUT R11, R8, 0xffffff80, RZ, 0xc0, !PT ;  /* 0xffffff80080b7812 */ /* 0x000fe400078ec0ff */
[----:B------:R-:W-:Y:S02]  /*0150*/  CS2R R8, SRZ ;  /* 0x0000000000087805 */ /* 0x000fe4000001ff00 */
[----:B------:R-:W-:Y:S01]  /*0160*/  LEA.HI R15, R15, R14, RZ, 0x7 ;  /* 0x0000000e0f0f7211 */ /* 0x000fe200078f38ff */
[----:B------:R-:W-:Y:S01]  /*0170*/  IMAD.IADD R21, R0, 0x1, -R11 ;  /* 0x0000000100157824 */ /* 0x000fe200078e0a0b */
[----:B------:R-:W-:-:S02]  /*0180*/  CS2R R10, SRZ ;  /* 0x00000000000a7805 */ /* 0x000fc4000001ff00 */
[----:B------:R-:W-:Y:S01]  /*0190*/  LOP3.LUT R15, R15, 0xffffff80, RZ, 0xc0, !PT ;  /* 0xffffff800f0f7812 */ /* 0x000fe200078ec0ff */
[----:B----4-:R-:W-:Y:S02]  /*01a0*/  IMAD.WIDE R20, R21, 0x4, R12 ;  /* 0x0000000415147825 */ /* 0x010fe400078e020c */
[----:B------:R1:W2:Y:S04]  /*01b0*/  @!P0 LDG.E.128 R16, desc[UR4][R2.64+0x10] ;  /* 0x0000100402108981 */ /* 0x0002a8000c1e1d00 */
[----:B------:R-:W3:Y:S04]  /*01c0*/  @!P0 LDG.E.128 R8, desc[UR4][R2.64] ;  /* 0x0000000402088981 */ /* 0x000ee8000c1e1d00 */
[----:B------:R-:W3:Y:S01]  /*01d0*/  @!P0 LDG.E.EL.128 R4, desc[UR4][R20.64] ;  /* 0x0000000414048981 */ /* 0x000ee2000c2e1d00 */
[----:B------:R-:W-:-:S04]  /*01e0*/  IMAD.IADD R15, R14, 0x1, -R15 ;  /* 0x000000010e0f7824 */ /* 0x000fc800078e0a0f */
[----:B------:R-:W-:Y:S01]  /*01f0*/  IMAD.WIDE R22, R15, 0x4, R12 ;  /* 0x000000040f167825 */ /* 0x000fe200078e020c */
[----:B------:R-:W-:Y:S02]  /*0200*/  CS2R R12, SRZ ;  /* 0x00000000000c7805 */ /* 0x000fe4000001ff00 */
[----:B------:R-:W-:-:S06]  /*0210*/  CS2R R14, SRZ ;  /* 0x00000000000e7805 */ /* 0x000fcc000001ff00 */
[----:B------:R-:W2:Y:S01]  /*0220*/  @!P0 LDG.E.EL.128 R12, desc[UR4][R22.64] ;  /* 0x00000004160c8981 */ /* 0x000ea2000c2e1d00 */
[----:B---3--:R-:W-:Y:S01]  /*0230*/  FSETP.GEU.AND P3, PT, R11, -R7, PT ;  /* 0x800000070b00720b */ /* 0x008fe20003f6e000 */
[----:B------:R-:W-:Y:S01]  /*0240*/  FADD R7, R7, R11 ;  /* 0x0000000b07077221 */ /* 0x000fe20000000000 */
[----:B------:R-:W-:Y:S01]  /*0250*/  FADD R11, R6, R10 ;  /* 0x0000000a060b7221 */ /* 0x000fe20000000000 */
[----:B------:R-:W-:-:S03]  /*0260*/  FSETP.GEU.AND P1, PT, R10, -R6, PT ;  /* 0x800000060a00720b */ /* 0x000fc60003f2e000 */
[----:B------:R-:W-:Y:S02]  /*0270*/  FSEL R7, R7, RZ, P3 ;  /* 0x000000ff07077208 */ /* 0x000fe40001800000 */
[----:B------:R-:W-:Y:S02]  /*0280*/  FSEL R11, R11, RZ, P1 ;  /* 0x000000ff0b0b7208 */ /* 0x000fe40000800000 */
[----:B------:R-:W-:Y:S02]  /*0290*/  FSETP.GTU.AND P4, PT, R7, RZ, PT ;  /* 0x000000ff0700720b */ /* 0x000fe40003f8c000 */
[----:B------:R-:W-:Y:S02]  /*02a0*/  FSETP.GTU.AND P3, PT, R11, RZ, PT ;  /* 0x000000ff0b00720b */ /* 0x000fe40003f6c000 */
[----:B-1----:R-:W-:Y:S02]  /*02b0*/  SEL R2, RZ, 0x1, P4 ;  /* 0x00000001ff027807 */ /* 0x002fe40002000000 */
[----:B------:R-:W-:Y:S01]  /*02c0*/  SEL R3, RZ, 0x1, P3 ;  /* 0x00000001ff037807 */ /* 0x000fe20001800000 */
[----:B------:R-:W-:Y:S01]  /*02d0*/  FADD R6, R4, R8 ;  /* 0x0000000804067221 */ /* 0x000fe20000000000 */
[----:B------:R-:W-:Y:S01]  /*02e0*/  FSETP.GEU.AND P2, PT, R9, -R5, PT ;  /* 0x800000050900720b */ /* 0x000fe20003f4e000 */
[----:B------:R-:W-:Y:S01]  /*02f0*/  FADD R5, R5, R9 ;  /* 0x0000000905057221 */ /* 0x000fe20000000000 */
[----:B------:R-:W-:-:S02]  /*0300*/  FSETP.GEU.AND P1, PT, R8, -R4, PT ;  /* 0x800000040800720b */ /* 0x000fc40003f2e000 */
[----:B------:R-:W-:Y:S01]  /*0310*/  PRMT R4, R3, 0x3340, R2 ;  /* 0x0000334003047816 */ /* 0x000fe20000000002 */
[----:B--2---:R-:W-:Y:S01]  /*0320*/  FADD R2, R12, R16 ;  /* 0x000000100c027221 */ /* 0x004fe20000000000 */
[----:B------:R-:W-:Y:S01]  /*0330*/  FSETP.GEU.AND P6, PT, R19, -R15, PT ;  /* 0x8000000f1300720b */ /* 0x000fe20003fce000 */
[----:B------:R-:W-:Y:S01]  /*0340*/  FADD R15, R15, R19 ;  /* 0x000000130f0f7221 */ /* 0x000fe20000000000 */
[----:B------:R-:W-:Y:S01]  /*0350*/  FSETP.GEU.AND P5, PT, R18, -R14, PT ;  /* 0x8000000e1200720b */ /* 0x000fe20003fae000 */
[----:B------:R-:W-:Y:S01]  /*0360*/  FADD R14, R14, R18 ;  /* 0x000000120e0e7221 */ /* 0x000fe20000000000 */
[----:B------:R-:W-:Y:S01]  /*0370*/  FSETP.GEU.AND P4, PT, R17, -R13, PT ;  /* 0x8000000d1100720b */ /* 0x000fe20003f8e000 */
[----:B------:R-:W-:Y:S01]  /*0380*/  FADD R13, R13, R17 ;  /* 0x000000110d0d7221 */ /* 0x000fe20000000000 */
[----:B------:R-:W-:Y:S02]  /*0390*/  FSETP.GEU.AND P3, PT, R16, -R12, PT ;  /* 0x8000000c1000720b */ /* 0x000fe40003f6e000 */
[----:B------:R-:W-:-:S02]  /*03a0*/  FSEL R5, R5, RZ, P2 ;  /* 0x000000ff05057208 */ /* 0x000fc40001000000 */
[----:B------:R-:W-:Y:S02]  /*03b0*/  FSEL R6, R6, RZ, P1 ;  /* 0x000000ff06067208 */ /* 0x000fe40000800000 */
[----:B------:R-:W-:Y:S02]  /*03c0*/  FSEL R2, R2, RZ, P3 ;  /* 0x000000ff02027208 */ /* 0x000fe40001800000 */
[----:B------:R-:W-:Y:S02]  /*03d0*/  FSETP.GTU.AND P2, PT, R5, RZ, PT ;  /* 0x000000ff0500720b */ /* 0x000fe40003f4c000 */
[----:B------:R-:W-:Y:S02]  /*03e0*/  FSETP.GTU.AND P1, PT, R6, RZ, PT ;  /* 0x000000ff0600720b */ /* 0x000fe40003f2c000 */
[----:B------:R-:W-:Y:S02]  /*03f0*/  FSEL R15, R15, RZ, P6 ;  /* 0x000000ff0f0f7208 */ /* 0x000fe40003000000 */
[----:B------:R-:W-:-:S02]  /*0400*/  FSEL R14, R14, RZ, P5 ;  /* 0x000000ff0e0e7208 */ /* 0x000fc40002800000 */
[----:B------:R-:W-:Y:S02]  /*0410*/  FSEL R13, R13, RZ, P4 ;  /* 0x000000ff0d0d7208 */ /* 0x000fe40002000000 */
[----:B------:R-:W-:Y:S02]  /*0420*/  FSETP.GTU.AND P3, PT, R2, RZ, PT ;  /* 0x000000ff0200720b */ /* 0x000fe40003f6c000 */
[----:B------:R-:W-:Y:S02]  /*0430*/  FSETP.GTU.AND P6, PT, R15, RZ, PT ;  /* 0x000000ff0f00720b */ /* 0x000fe40003fcc000 */
[----:B------:R-:W-:Y:S02]  /*0440*/  FSETP.GTU.AND P5, PT, R14, RZ, PT ;  /* 0x000000ff0e00720b */ /* 0x000fe40003fac000 */
[----:B------:R-:W-:Y:S02]  /*0450*/  FSETP.GTU.AND P4, PT, R13, RZ, PT ;  /* 0x000000ff0d00720b */ /* 0x000fe40003f8c000 */
[----:B------:R-:W-:-:S02]  /*0460*/  SEL R2, RZ, 0x1, P2 ;  /* 0x00000001ff027807 */ /* 0x000fc40001000000 */
[----:B------:R-:W-:Y:S02]  /*0470*/  SEL R3, RZ, 0x1, P1 ;  /* 0x00000001ff037807 */ /* 0x000fe40000800000 */
[----:B------:R-:W-:Y:S02]  /*0480*/  SEL R6, RZ, 0x1, P6 ;  /* 0x00000001ff067807 */ /* 0x000fe40003000000 */
[----:B------:R-:W-:Y:S02]  /*0490*/  SEL R7, RZ, 0x1, P5 ;  /* 0x00000001ff077807 */ /* 0x000fe40002800000 */
[----:B------:R-:W-:Y:S02]  /*04a0*/  SEL R8, RZ, 0x1, P4 ;  /* 0x00000001ff087807 */ /* 0x000fe40002000000 */
[----:B------:R-:W-:Y:S02]  /*04b0*/  SEL R9, RZ, 0x1, P3 ;  /* 0x00000001ff097807 */ /* 0x000fe40001800000 */
[----:B------:R-:W-:-:S02]  /*04c0*/  PRMT R5, R3, 0x3340, R2 ;  /* 0x0000334003057816 */ /* 0x000fc40000000002 */
[----:B------:R-:W-:Y:S02]  /*04d0*/  IADD3 R2, P1, R0, UR6, RZ ;  /* 0x0000000600027c10 */ /* 0x000fe4000ff3e0ff */
[----:B------:R-:W-:Y:S02]  /*04e0*/  PRMT R6, R7, 0x3340, R6 ;  /* 0x0000334007067816 */ /* 0x000fe40000000006 */
[----:B------:R-:W-:Y:S02]  /*04f0*/  PRMT R9, R9, 0x3340, R8 ;  /* 0x0000334009097816 */ /* 0x000fe40000000008 */
[----:B------:R-:W-:Y:S02]  /*0500*/  LEA.HI.X.SX32 R3, R0, UR7, 0x1, P1 ;  /* 0x0000000700037c11 */ /* 0x000fe400088f0eff */
[----:B------:R-:W-:Y:S02]  /*0510*/  PRMT R4, R5, 0x5410, R4 ;  /* 0x0000541005047816 */ /* 0x000fe40000000004 */
[----:B------:R-:W-:Y:S01]  /*0520*/  PRMT R5, R9, 0x5410, R6 ;  /* 0x0000541009057816 */ /* 0x000fe20000000006 */
[----:B------:R-:W-:Y:S06]  /*0530*/  @P0 EXIT ;  /* 0x000000000000094d */ /* 0x000fec0003800000 */
[----:B------:R-:W-:Y:S01]  /*0540*/  STG.E.64 desc[UR4][R2.64], R4 ;  /* 0x0000000402007986 */ /* 0x000fe2000c101b04 */
[----:B------:R-:W-:Y:S05]  /*0550*/  EXIT ;  /* 0x000000000000794d */ /* 0x000fea0003800000 */
.L_x_0:
[----:B------:R-:W-:-:S00]  /*0560*/  BRA `(.L_x_0) ;  /* 0xfffffffc00fc7947 */ /* 0x000fc0000383ffff */
[----:B------:R-:W-:-:S00]  /*0570*/  NOP ;  /* 0x0000000000007918 */ /* 0x000fc00000000000 */
        /* <DEDUP_REMOVED lines=8> */
.L_x_1:


//--------------------- .nv.constant0.triton_poi_fused_convolution_relu_threshold_backward_12 --------------------------
	.section	.nv.constant0.triton_poi_fused_convolution_relu_threshold_backward_12,"a",@progbits
	.sectionflags	@""
	.align	4
.nv.constant0.triton_poi_fused_convolution_relu_threshold_backward_12:
	.zero		556
